//
// Generated by NVIDIA NVVM Compiler
//
// Compiler Build ID: CL-36424714
// Cuda compilation tools, release 13.0, V13.0.88
// Based on NVVM 20.0.0
//

.version 9.0
.target sm_100
.address_size 64


.entry _Z27ComplexPointwiseMulAndScaleP6float2PKS_if(
	.param .u64 .ptr .align 1 _Z27ComplexPointwiseMulAndScaleP6float2PKS_if_param_0,
	.param .u64 .ptr .align 1 _Z27ComplexPointwiseMulAndScaleP6float2PKS_if_param_1,
	.param .u32 _Z27ComplexPointwiseMulAndScaleP6float2PKS_if_param_2,
	.param .f32 _Z27ComplexPointwiseMulAndScaleP6float2PKS_if_param_3
)
{
	.reg .pred 	%p<7>;
	.reg .b32 	%r<31>;
	.reg .b32 	%f<57>;
	.reg .b64 	%rd<18>;

	ld.param.u64 	%rd3, [_Z27ComplexPointwiseMulAndScaleP6float2PKS_if_param_0];
	ld.param.u64 	%rd4, [_Z27ComplexPointwiseMulAndScaleP6float2PKS_if_param_1];
	ld.param.u32 	%r12, [_Z27ComplexPointwiseMulAndScaleP6float2PKS_if_param_2];
	ld.param.f32 	%f1, [_Z27ComplexPointwiseMulAndScaleP6float2PKS_if_param_3];
	cvta.to.global.u64 	%rd1, %rd4;
	cvta.to.global.u64 	%rd2, %rd3;
	mov.u32 	%r13, %ntid.x;
	mov.u32 	%r14, %nctaid.x;
	mul.lo.s32 	%r1, %r13, %r14;
	mov.u32 	%r15, %ctaid.x;
	mov.u32 	%r16, %tid.x;
	mad.lo.s32 	%r29, %r15, %r13, %r16;
	setp.ge.s32 	%p1, %r29, %r12;
	@%p1 bra 	$L__BB0_7;
	add.s32 	%r17, %r29, %r1;
	max.s32 	%r18, %r12, %r17;
	setp.lt.s32 	%p2, %r17, %r12;
	selp.u32 	%r19, 1, 0, %p2;
	add.s32 	%r20, %r17, %r19;
	sub.s32 	%r21, %r18, %r20;
	div.u32 	%r22, %r21, %r1;
	add.s32 	%r3, %r22, %r19;
	and.b32  	%r23, %r3, 3;
	setp.eq.s32 	%p3, %r23, 3;
	@%p3 bra 	$L__BB0_4;
	add.s32 	%r24, %r3, 1;
	and.b32  	%r25, %r24, 3;
	neg.s32 	%r27, %r25;
$L__BB0_3:
	.pragma "nounroll";
	mul.wide.s32 	%rd5, %r29, 8;
	add.s64 	%rd6, %rd1, %rd5;
	add.s64 	%rd7, %rd2, %rd5;
	ld.global.v2.f32 	{%f2, %f3}, [%rd7];
	ld.global.v2.f32 	{%f4, %f5}, [%rd6];
	mul.f32 	%f6, %f2, %f4;
	mul.f32 	%f7, %f3, %f5;
	sub.f32 	%f8, %f6, %f7;
	mul.f32 	%f9, %f2, %f5;
	fma.rn.f32 	%f10, %f3, %f4, %f9;
	mul.f32 	%f11, %f1, %f8;
	mul.f32 	%f12, %f1, %f10;
	st.global.v2.f32 	[%rd7], {%f11, %f12};
	add.s32 	%r29, %r29, %r1;
	add.s32 	%r27, %r27, 1;
	setp.ne.s32 	%p4, %r27, 0;
	@%p4 bra 	$L__BB0_3;
$L__BB0_4:
	setp.lt.u32 	%p5, %r3, 3;
	@%p5 bra 	$L__BB0_7;
	mul.wide.s32 	%rd11, %r1, 8;
	shl.b32 	%r26, %r1, 2;
$L__BB0_6:
	mul.wide.s32 	%rd8, %r29, 8;
	add.s64 	%rd9, %rd2, %rd8;
	ld.global.v2.f32 	{%f13, %f14}, [%rd9];
	add.s64 	%rd10, %rd1, %rd8;
	ld.global.v2.f32 	{%f15, %f16}, [%rd10];
	mul.f32 	%f17, %f13, %f15;
	mul.f32 	%f18, %f14, %f16;
	sub.f32 	%f19, %f17, %f18;
	mul.f32 	%f20, %f13, %f16;
	fma.rn.f32 	%f21, %f14, %f15, %f20;
	mul.f32 	%f22, %f1, %f19;
	mul.f32 	%f23, %f1, %f21;
	st.global.v2.f32 	[%rd9], {%f22, %f23};
	add.s64 	%rd12, %rd9, %rd11;
	ld.global.v2.f32 	{%f24, %f25}, [%rd12];
	add.s64 	%rd13, %rd10, %rd11;
	ld.global.v2.f32 	{%f26, %f27}, [%rd13];
	mul.f32 	%f28, %f24, %f26;
	mul.f32 	%f29, %f25, %f27;
	sub.f32 	%f30, %f28, %f29;
	mul.f32 	%f31, %f24, %f27;
	fma.rn.f32 	%f32, %f25, %f26, %f31;
	mul.f32 	%f33, %f1, %f30;
	mul.f32 	%f34, %f1, %f32;
	st.global.v2.f32 	[%rd12], {%f33, %f34};
	add.s64 	%rd14, %rd12, %rd11;
	ld.global.v2.f32 	{%f35, %f36}, [%rd14];
	add.s64 	%rd15, %rd13, %rd11;
	ld.global.v2.f32 	{%f37, %f38}, [%rd15];
	mul.f32 	%f39, %f35, %f37;
	mul.f32 	%f40, %f36, %f38;
	sub.f32 	%f41, %f39, %f40;
	mul.f32 	%f42, %f35, %f38;
	fma.rn.f32 	%f43, %f36, %f37, %f42;
	mul.f32 	%f44, %f1, %f41;
	mul.f32 	%f45, %f1, %f43;
	st.global.v2.f32 	[%rd14], {%f44, %f45};
	add.s64 	%rd16, %rd14, %rd11;
	ld.global.v2.f32 	{%f46, %f47}, [%rd16];
	add.s64 	%rd17, %rd15, %rd11;
	ld.global.v2.f32 	{%f48, %f49}, [%rd17];
	mul.f32 	%f50, %f46, %f48;
	mul.f32 	%f51, %f47, %f49;
	sub.f32 	%f52, %f50, %f51;
	mul.f32 	%f53, %f46, %f49;
	fma.rn.f32 	%f54, %f47, %f48, %f53;
	mul.f32 	%f55, %f1, %f52;
	mul.f32 	%f56, %f1, %f54;
	st.global.v2.f32 	[%rd16], {%f55, %f56};
	add.s32 	%r29, %r26, %r29;
	setp.lt.s32 	%p6, %r29, %r12;
	@%p6 bra 	$L__BB0_6;
$L__BB0_7:
	ret;

}
.entry _Z21ComplexPointwiseStackP6float2S0_S0_ii(
	.param .u64 .ptr .align 1 _Z21ComplexPointwiseStackP6float2S0_S0_ii_param_0,
	.param .u64 .ptr .align 1 _Z21ComplexPointwiseStackP6float2S0_S0_ii_param_1,
	.param .u64 .ptr .align 1 _Z21ComplexPointwiseStackP6float2S0_S0_ii_param_2,
	.param .u32 _Z21ComplexPointwiseStackP6float2S0_S0_ii_param_3,
	.param .u32 _Z21ComplexPointwiseStackP6float2S0_S0_ii_param_4
)
{
	.reg .pred 	%p<11>;
	.reg .b32 	%r<23>;
	.reg .b32 	%f<185>;
	.reg .b64 	%rd<41>;

	ld.param.u64 	%rd13, [_Z21ComplexPointwiseStackP6float2S0_S0_ii_param_0];
	ld.param.u64 	%rd12, [_Z21ComplexPointwiseStackP6float2S0_S0_ii_param_1];
	ld.param.u64 	%rd14, [_Z21ComplexPointwiseStackP6float2S0_S0_ii_param_2];
	ld.param.s32 	%rd15, [_Z21ComplexPointwiseStackP6float2S0_S0_ii_param_3];
	ld.param.u32 	%r12, [_Z21ComplexPointwiseStackP6float2S0_S0_ii_param_4];
	cvta.to.global.u64 	%rd1, %rd14;
	cvta.to.global.u64 	%rd2, %rd13;
	mov.u32 	%r13, %ctaid.x;
	mov.u32 	%r14, %ntid.x;
	mov.u32 	%r15, %tid.x;
	mad.lo.s32 	%r16, %r13, %r14, %r15;
	cvt.u64.u32 	%rd3, %r16;
	setp.ge.s64 	%p1, %rd3, %rd15;
	@%p1 bra 	$L__BB1_13;
	cvta.to.global.u64 	%rd16, %rd12;
	shl.b64 	%rd17, %rd3, 3;
	add.s64 	%rd4, %rd16, %rd17;
	mov.f32 	%f15, 0f00000000;
	st.global.v2.f32 	[%rd4], {%f15, %f15};
	setp.lt.s32 	%p2, %r12, 1;
	@%p2 bra 	$L__BB1_13;
	cvt.u64.u32 	%rd18, %r12;
	mul.lo.s64 	%rd5, %rd18, %rd3;
	and.b32  	%r1, %r12, 7;
	setp.lt.u32 	%p3, %r12, 8;
	mov.b32 	%r21, 0;
	mov.f32 	%f179, 0f00000000;
	mov.f32 	%f180, %f179;
	@%p3 bra 	$L__BB1_5;
	and.b32  	%r21, %r12, 2147483640;
	neg.s32 	%r19, %r21;
	shl.b64 	%rd19, %rd5, 3;
	add.s64 	%rd20, %rd19, %rd2;
	add.s64 	%rd40, %rd20, 32;
	add.s64 	%rd39, %rd1, 32;
	mov.f32 	%f179, 0f00000000;
$L__BB1_4:
	.pragma "nounroll";
	ld.global.v2.f32 	{%f18, %f19}, [%rd40+-32];
	ld.global.v2.f32 	{%f20, %f21}, [%rd39+-32];
	mul.f32 	%f22, %f18, %f20;
	mul.f32 	%f23, %f19, %f21;
	sub.f32 	%f24, %f22, %f23;
	mul.f32 	%f25, %f18, %f21;
	fma.rn.f32 	%f26, %f19, %f20, %f25;
	add.f32 	%f27, %f180, %f24;
	add.f32 	%f28, %f179, %f26;
	st.global.v2.f32 	[%rd4], {%f27, %f28};
	ld.global.v2.f32 	{%f29, %f30}, [%rd40+-24];
	ld.global.v2.f32 	{%f31, %f32}, [%rd39+-24];
	mul.f32 	%f33, %f29, %f31;
	mul.f32 	%f34, %f30, %f32;
	sub.f32 	%f35, %f33, %f34;
	mul.f32 	%f36, %f29, %f32;
	fma.rn.f32 	%f37, %f30, %f31, %f36;
	add.f32 	%f38, %f27, %f35;
	add.f32 	%f39, %f28, %f37;
	st.global.v2.f32 	[%rd4], {%f38, %f39};
	ld.global.v2.f32 	{%f40, %f41}, [%rd40+-16];
	ld.global.v2.f32 	{%f42, %f43}, [%rd39+-16];
	mul.f32 	%f44, %f40, %f42;
	mul.f32 	%f45, %f41, %f43;
	sub.f32 	%f46, %f44, %f45;
	mul.f32 	%f47, %f40, %f43;
	fma.rn.f32 	%f48, %f41, %f42, %f47;
	add.f32 	%f49, %f38, %f46;
	add.f32 	%f50, %f39, %f48;
	st.global.v2.f32 	[%rd4], {%f49, %f50};
	ld.global.v2.f32 	{%f51, %f52}, [%rd40+-8];
	ld.global.v2.f32 	{%f53, %f54}, [%rd39+-8];
	mul.f32 	%f55, %f51, %f53;
	mul.f32 	%f56, %f52, %f54;
	sub.f32 	%f57, %f55, %f56;
	mul.f32 	%f58, %f51, %f54;
	fma.rn.f32 	%f59, %f52, %f53, %f58;
	add.f32 	%f60, %f49, %f57;
	add.f32 	%f61, %f50, %f59;
	st.global.v2.f32 	[%rd4], {%f60, %f61};
	ld.global.v2.f32 	{%f62, %f63}, [%rd40];
	ld.global.v2.f32 	{%f64, %f65}, [%rd39];
	mul.f32 	%f66, %f62, %f64;
	mul.f32 	%f67, %f63, %f65;
	sub.f32 	%f68, %f66, %f67;
	mul.f32 	%f69, %f62, %f65;
	fma.rn.f32 	%f70, %f63, %f64, %f69;
	add.f32 	%f71, %f60, %f68;
	add.f32 	%f72, %f61, %f70;
	st.global.v2.f32 	[%rd4], {%f71, %f72};
	ld.global.v2.f32 	{%f73, %f74}, [%rd40+8];
	ld.global.v2.f32 	{%f75, %f76}, [%rd39+8];
	mul.f32 	%f77, %f73, %f75;
	mul.f32 	%f78, %f74, %f76;
	sub.f32 	%f79, %f77, %f78;
	mul.f32 	%f80, %f73, %f76;
	fma.rn.f32 	%f81, %f74, %f75, %f80;
	add.f32 	%f82, %f71, %f79;
	add.f32 	%f83, %f72, %f81;
	st.global.v2.f32 	[%rd4], {%f82, %f83};
	ld.global.v2.f32 	{%f84, %f85}, [%rd40+16];
	ld.global.v2.f32 	{%f86, %f87}, [%rd39+16];
	mul.f32 	%f88, %f84, %f86;
	mul.f32 	%f89, %f85, %f87;
	sub.f32 	%f90, %f88, %f89;
	mul.f32 	%f91, %f84, %f87;
	fma.rn.f32 	%f92, %f85, %f86, %f91;
	add.f32 	%f93, %f82, %f90;
	add.f32 	%f94, %f83, %f92;
	st.global.v2.f32 	[%rd4], {%f93, %f94};
	ld.global.v2.f32 	{%f95, %f96}, [%rd40+24];
	ld.global.v2.f32 	{%f97, %f98}, [%rd39+24];
	mul.f32 	%f99, %f95, %f97;
	mul.f32 	%f100, %f96, %f98;
	sub.f32 	%f101, %f99, %f100;
	mul.f32 	%f102, %f95, %f98;
	fma.rn.f32 	%f103, %f96, %f97, %f102;
	add.f32 	%f180, %f93, %f101;
	add.f32 	%f179, %f94, %f103;
	st.global.v2.f32 	[%rd4], {%f180, %f179};
	add.s32 	%r19, %r19, 8;
	add.s64 	%rd40, %rd40, 64;
	add.s64 	%rd39, %rd39, 64;
	setp.ne.s32 	%p4, %r19, 0;
	@%p4 bra 	$L__BB1_4;
$L__BB1_5:
	setp.eq.s32 	%p5, %r1, 0;
	@%p5 bra 	$L__BB1_13;
	and.b32  	%r7, %r12, 3;
	setp.lt.u32 	%p6, %r1, 4;
	@%p6 bra 	$L__BB1_8;
	cvt.u64.u32 	%rd21, %r21;
	add.s64 	%rd22, %rd5, %rd21;
	shl.b64 	%rd23, %rd22, 3;
	add.s64 	%rd24, %rd2, %rd23;
	ld.global.v2.f32 	{%f104, %f105}, [%rd24];
	mul.wide.u32 	%rd25, %r21, 8;
	add.s64 	%rd26, %rd1, %rd25;
	ld.global.v2.f32 	{%f106, %f107}, [%rd26];
	mul.f32 	%f108, %f104, %f106;
	mul.f32 	%f109, %f105, %f107;
	sub.f32 	%f110, %f108, %f109;
	mul.f32 	%f111, %f104, %f107;
	fma.rn.f32 	%f112, %f105, %f106, %f111;
	add.f32 	%f113, %f180, %f110;
	add.f32 	%f114, %f179, %f112;
	st.global.v2.f32 	[%rd4], {%f113, %f114};
	ld.global.v2.f32 	{%f115, %f116}, [%rd24+8];
	ld.global.v2.f32 	{%f117, %f118}, [%rd26+8];
	mul.f32 	%f119, %f115, %f117;
	mul.f32 	%f120, %f116, %f118;
	sub.f32 	%f121, %f119, %f120;
	mul.f32 	%f122, %f115, %f118;
	fma.rn.f32 	%f123, %f116, %f117, %f122;
	add.f32 	%f124, %f113, %f121;
	add.f32 	%f125, %f114, %f123;
	st.global.v2.f32 	[%rd4], {%f124, %f125};
	ld.global.v2.f32 	{%f126, %f127}, [%rd24+16];
	ld.global.v2.f32 	{%f128, %f129}, [%rd26+16];
	mul.f32 	%f130, %f126, %f128;
	mul.f32 	%f131, %f127, %f129;
	sub.f32 	%f132, %f130, %f131;
	mul.f32 	%f133, %f126, %f129;
	fma.rn.f32 	%f134, %f127, %f128, %f133;
	add.f32 	%f135, %f124, %f132;
	add.f32 	%f136, %f125, %f134;
	st.global.v2.f32 	[%rd4], {%f135, %f136};
	ld.global.v2.f32 	{%f137, %f138}, [%rd24+24];
	ld.global.v2.f32 	{%f139, %f140}, [%rd26+24];
	mul.f32 	%f141, %f137, %f139;
	mul.f32 	%f142, %f138, %f140;
	sub.f32 	%f143, %f141, %f142;
	mul.f32 	%f144, %f137, %f140;
	fma.rn.f32 	%f145, %f138, %f139, %f144;
	add.f32 	%f180, %f135, %f143;
	add.f32 	%f179, %f136, %f145;
	st.global.v2.f32 	[%rd4], {%f180, %f179};
	add.s32 	%r21, %r21, 4;
$L__BB1_8:
	setp.eq.s32 	%p7, %r7, 0;
	@%p7 bra 	$L__BB1_13;
	setp.eq.s32 	%p8, %r7, 1;
	@%p8 bra 	$L__BB1_11;
	cvt.u64.u32 	%rd27, %r21;
	add.s64 	%rd28, %rd5, %rd27;
	shl.b64 	%rd29, %rd28, 3;
	add.s64 	%rd30, %rd2, %rd29;
	ld.global.v2.f32 	{%f146, %f147}, [%rd30];
	mul.wide.u32 	%rd31, %r21, 8;
	add.s64 	%rd32, %rd1, %rd31;
	ld.global.v2.f32 	{%f148, %f149}, [%rd32];
	mul.f32 	%f150, %f146, %f148;
	mul.f32 	%f151, %f147, %f149;
	sub.f32 	%f152, %f150, %f151;
	mul.f32 	%f153, %f146, %f149;
	fma.rn.f32 	%f154, %f147, %f148, %f153;
	add.f32 	%f155, %f180, %f152;
	add.f32 	%f156, %f179, %f154;
	st.global.v2.f32 	[%rd4], {%f155, %f156};
	ld.global.v2.f32 	{%f157, %f158}, [%rd30+8];
	ld.global.v2.f32 	{%f159, %f160}, [%rd32+8];
	mul.f32 	%f161, %f157, %f159;
	mul.f32 	%f162, %f158, %f160;
	sub.f32 	%f163, %f161, %f162;
	mul.f32 	%f164, %f157, %f160;
	fma.rn.f32 	%f165, %f158, %f159, %f164;
	add.f32 	%f180, %f155, %f163;
	add.f32 	%f179, %f156, %f165;
	st.global.v2.f32 	[%rd4], {%f180, %f179};
	add.s32 	%r21, %r21, 2;
$L__BB1_11:
	and.b32  	%r18, %r12, 1;
	setp.eq.b32 	%p9, %r18, 1;
	not.pred 	%p10, %p9;
	@%p10 bra 	$L__BB1_13;
	cvt.u64.u32 	%rd33, %r21;
	add.s64 	%rd34, %rd5, %rd33;
	shl.b64 	%rd35, %rd34, 3;
	add.s64 	%rd36, %rd2, %rd35;
	ld.global.v2.f32 	{%f166, %f167}, [%rd36];
	mul.wide.u32 	%rd37, %r21, 8;
	add.s64 	%rd38, %rd1, %rd37;
	ld.global.v2.f32 	{%f168, %f169}, [%rd38];
	mul.f32 	%f170, %f166, %f168;
	mul.f32 	%f171, %f167, %f169;
	sub.f32 	%f172, %f170, %f171;
	mul.f32 	%f173, %f166, %f169;
	fma.rn.f32 	%f174, %f167, %f168, %f173;
	add.f32 	%f175, %f180, %f172;
	add.f32 	%f176, %f179, %f174;
	st.global.v2.f32 	[%rd4], {%f175, %f176};
$L__BB1_13:
	ret;

}


// ===== COMPILED SASS (sm_100) =====

	.target	sm_100

	.elftype	@"ET_EXEC"


//--------------------- .note.nv.tkinfo           --------------------------
	.section	.note.nv.tkinfo,"",@"SHT_NOTE"
	.sectionflags	@"SHF_NOTE_NV_TKINFO"
	.tkinfo
        /*0018*/ 	.word	0x00000002
        /*0030*/ 	.string	""
        /*0030*/ 	.string	"ptxas"
        /*0030*/ 	.string	"Cuda compilation tools, release 13.0, V13.0.88"
        /*0030*/ 	.string	"Build cuda_13.0.r13.0/compiler.36424714_0"
        /*0030*/ 	.string	"-arch sm_100 -m 64 "



//--------------------- .note.nv.cuinfo           --------------------------
	.section	.note.nv.cuinfo,"",@"SHT_NOTE"
	.sectionflags	@"SHF_NOTE_NV_CUINFO"
        /*0018*/ 	.short	0x0002
        /*001a*/ 	.short	0x0064
        /*001c*/ 	.short	0x0082
	.zero		2


//--------------------- .nv.info                  --------------------------
	.section	.nv.info,"",@"SHT_CUDA_INFO"
	.align	4


	//----- nvinfo : EIATTR_REGCOUNT
	.align		4
        /*0000*/ 	.byte	0x04, 0x2f
        /*0002*/ 	.short	(.L_1 - .L_0)
	.align		4
.L_0:
        /*0004*/ 	.word	index@(_Z27ComplexPointwiseMulAndScaleP6float2PKS_if)
        /*0008*/ 	.word	0x00000018


	//----- nvinfo : EIATTR_FRAME_SIZE
	.align		4
.L_1:
        /*000c*/ 	.byte	0x04, 0x11
        /*000e*/ 	.short	(.L_3 - .L_2)
	.align		4
.L_2:
        /*0010*/ 	.word	index@(_Z27ComplexPointwiseMulAndScaleP6float2PKS_if)
        /*0014*/ 	.word	0x00000000


	//----- nvinfo : EIATTR_REGCOUNT
	.align		4
.L_3:
        /*0018*/ 	.byte	0x04, 0x2f
        /*001a*/ 	.short	(.L_5 - .L_4)
	.align		4
.L_4:
        /*001c*/ 	.word	index@(_Z21ComplexPointwiseStackP6float2S0_S0_ii)
        /*0020*/ 	.word	0x00000018


	//----- nvinfo : EIATTR_FRAME_SIZE
	.align		4
.L_5:
        /*0024*/ 	.byte	0x04, 0x11
        /*0026*/ 	.short	(.L_7 - .L_6)
	.align		4
.L_6:
        /*0028*/ 	.word	index@(_Z21ComplexPointwiseStackP6float2S0_S0_ii)
        /*002c*/ 	.word	0x00000000


	//----- nvinfo : EIATTR_MIN_STACK_SIZE
	.align		4
.L_7:
        /*0030*/ 	.byte	0x04, 0x12
        /*0032*/ 	.short	(.L_9 - .L_8)
	.align		4
.L_8:
        /*0034*/ 	.word	index@(_Z21ComplexPointwiseStackP6float2S0_S0_ii)
        /*0038*/ 	.word	0x00000000


	//----- nvinfo : EIATTR_MIN_STACK_SIZE
	.align		4
.L_9:
        /*003c*/ 	.byte	0x04, 0x12
        /*003e*/ 	.short	(.L_11 - .L_10)
	.align		4
.L_10:
        /*0040*/ 	.word	index@(_Z27ComplexPointwiseMulAndScaleP6float2PKS_if)
        /*0044*/ 	.word	0x00000000
.L_11:


//--------------------- .nv.compat                --------------------------
	.section	.nv.compat,"",@"SHT_CUDA_COMPAT_INFO"
	.align	4
        /*0000*/ 	.byte	0x02, 0x09, 0x00, 0x00, 0x02, 0x02, 0x01, 0x00, 0x02, 0x05, 0x05, 0x00, 0x03, 0x07, 0x01, 0x01
        /*0010*/ 	.byte	0x02, 0x03, 0x00, 0x00, 0x02, 0x06, 0x01, 0x00, 0x04, 0x0b, 0x08, 0x00, 0x09, 0x00, 0x00, 0x00
        /*0020*/ 	.byte	0x00, 0x00, 0x00, 0x00


//--------------------- .nv.info._Z21ComplexPointwiseStackP6float2S0_S0_ii --------------------------
	.section	.nv.info._Z21ComplexPointwiseStackP6float2S0_S0_ii,"",@"SHT_CUDA_INFO"
	.sectionflags	@""
	.align	4


	//----- nvinfo : EIATTR_CUDA_API_VERSION
	.align		4
        /*0000*/ 	.byte	0x04, 0x37
        /*0002*/ 	.short	(.L_13 - .L_12)
.L_12:
        /*0004*/ 	.word	0x00000082


	//----- nvinfo : EIATTR_KPARAM_INFO
	.align		4
.L_13:
        /*0008*/ 	.byte	0x04, 0x17
        /*000a*/ 	.short	(.L_15 - .L_14)
.L_14:
        /*000c*/ 	.word	0x00000000
        /*0010*/ 	.short	0x0004
        /*0012*/ 	.short	0x001c
        /*0014*/ 	.byte	0x00, 0xf0, 0x11, 0x00


	//----- nvinfo : EIATTR_KPARAM_INFO
	.align		4
.L_15:
        /*0018*/ 	.byte	0x04, 0x17
        /*001a*/ 	.short	(.L_17 - .L_16)
.L_16:
        /*001c*/ 	.word	0x00000000
        /*0020*/ 	.short	0x0003
        /*0022*/ 	.short	0x0018
        /*0024*/ 	.byte	0x00, 0xf0, 0x11, 0x00


	//----- nvinfo : EIATTR_KPARAM_INFO
	.align		4
.L_17:
        /*0028*/ 	.byte	0x04, 0x17
        /*002a*/ 	.short	(.L_19 - .L_18)
.L_18:
        /*002c*/ 	.word	0x00000000
        /*0030*/ 	.short	0x0002
        /*0032*/ 	.short	0x0010
        /*0034*/ 	.byte	0x00, 0xf5, 0x21, 0x00


	//----- nvinfo : EIATTR_KPARAM_INFO
	.align		4
.L_19:
        /*0038*/ 	.byte	0x04, 0x17
        /*003a*/ 	.short	(.L_21 - .L_20)
.L_20:
        /*003c*/ 	.word	0x00000000
        /*0040*/ 	.short	0x0001
        /*0042*/ 	.short	0x0008
        /*0044*/ 	.byte	0x00, 0xf5, 0x21, 0x00


	//----- nvinfo : EIATTR_KPARAM_INFO
	.align		4
.L_21:
        /*0048*/ 	.byte	0x04, 0x17
        /*004a*/ 	.short	(.L_23 - .L_22)
.L_22:
        /*004c*/ 	.word	0x00000000
        /*0050*/ 	.short	0x0000
        /*0052*/ 	.short	0x0000
        /*0054*/ 	.byte	0x00, 0xf5, 0x21, 0x00


	//----- nvinfo : EIATTR_SPARSE_MMA_MASK
	.align		4
.L_23:
        /*0058*/ 	.byte	0x03, 0x50
        /*005a*/ 	.short	0x0000


	//----- nvinfo : EIATTR_MAXREG_COUNT
	.align		4
        /*005c*/ 	.byte	0x03, 0x1b
        /*005e*/ 	.short	0x00ff


	//----- nvinfo : EIATTR_MERCURY_ISA_VERSION
	.align		4
        /*0060*/ 	.byte	0x03, 0x5f
        /*0062*/ 	.short	0x0101


	//----- nvinfo : EIATTR_VRC_CTA_INIT_COUNT
	.align		4
        /*0064*/ 	.byte	0x02, 0x4a
	.zero		1
	.zero		1


	//----- nvinfo : EIATTR_EXIT_INSTR_OFFSETS
	.align		4
        /*0068*/ 	.byte	0x04, 0x1c
        /*006a*/ 	.short	(.L_25 - .L_24)


	//   ....[0]....
.L_24:
        /*006c*/ 	.word	0x00000090


	//   ....[1]....
        /*0070*/ 	.word	0x00000110


	//   ....[2]....
        /*0074*/ 	.word	0x00000770


	//   ....[3]....
        /*0078*/ 	.word	0x00000a80


	//   ....[4]....
        /*007c*/ 	.word	0x00000c70


	//   ....[5]....
        /*0080*/ 	.word	0x00000d80


	//----- nvinfo : EIATTR_CBANK_PARAM_SIZE
	.align		4
.L_25:
        /*0084*/ 	.byte	0x03, 0x19
        /*0086*/ 	.short	0x0020


	//----- nvinfo : EIATTR_PARAM_CBANK
	.align		4
        /*0088*/ 	.byte	0x04, 0x0a
        /*008a*/ 	.short	(.L_27 - .L_26)
	.align		4
.L_26:
        /*008c*/ 	.word	index@(.nv.constant0._Z21ComplexPointwiseStackP6float2S0_S0_ii)
        /*0090*/ 	.short	0x0380
        /*0092*/ 	.short	0x0020


	//----- nvinfo : EIATTR_SW_WAR
	.align		4
.L_27:
        /*0094*/ 	.byte	0x04, 0x36
        /*0096*/ 	.short	(.L_29 - .L_28)
.L_28:
        /*0098*/ 	.word	0x00000008
.L_29:


//--------------------- .nv.info._Z27ComplexPointwiseMulAndScaleP6float2PKS_if --------------------------
	.section	.nv.info._Z27ComplexPointwiseMulAndScaleP6float2PKS_if,"",@"SHT_CUDA_INFO"
	.sectionflags	@""
	.align	4


	//----- nvinfo : EIATTR_CUDA_API_VERSION
	.align		4
        /*0000*/ 	.byte	0x04, 0x37
        /*0002*/ 	.short	(.L_31 - .L_30)
.L_30:
        /*0004*/ 	.word	0x00000082


	//----- nvinfo : EIATTR_KPARAM_INFO
	.align		4
.L_31:
        /*0008*/ 	.byte	0x04, 0x17
        /*000a*/ 	.short	(.L_33 - .L_32)
.L_32:
        /*000c*/ 	.word	0x00000000
        /*0010*/ 	.short	0x0003
        /*0012*/ 	.short	0x0014
        /*0014*/ 	.byte	0x00, 0xf0, 0x11, 0x00


	//----- nvinfo : EIATTR_KPARAM_INFO
	.align		4
.L_33:
        /*0018*/ 	.byte	0x04, 0x17
        /*001a*/ 	.short	(.L_35 - .L_34)
.L_34:
        /*001c*/ 	.word	0x00000000
        /*0020*/ 	.short	0x0002
        /*0022*/ 	.short	0x0010
        /*0024*/ 	.byte	0x00, 0xf0, 0x11, 0x00


	//----- nvinfo : EIATTR_KPARAM_INFO
	.align		4
.L_35:
        /*0028*/ 	.byte	0x04, 0x17
        /*002a*/ 	.short	(.L_37 - .L_36)
.L_36:
        /*002c*/ 	.word	0x00000000
        /*0030*/ 	.short	0x0001
        /*0032*/ 	.short	0x0008
        /*0034*/ 	.byte	0x00, 0xf5, 0x21, 0x00


	//----- nvinfo : EIATTR_KPARAM_INFO
	.align		4
.L_37:
        /*0038*/ 	.byte	0x04, 0x17
        /*003a*/ 	.short	(.L_39 - .L_38)
.L_38:
        /*003c*/ 	.word	0x00000000
        /*0040*/ 	.short	0x0000
        /*0042*/ 	.short	0x0000
        /*0044*/ 	.byte	0x00, 0xf5, 0x21, 0x00


	//----- nvinfo : EIATTR_SPARSE_MMA_MASK
	.align		4
.L_39:
        /*0048*/ 	.byte	0x03, 0x50
        /*004a*/ 	.short	0x0000


	//----- nvinfo : EIATTR_MAXREG_COUNT
	.align		4
        /*004c*/ 	.byte	0x03, 0x1b
        /*004e*/ 	.short	0x00ff


	//----- nvinfo : EIATTR_MERCURY_ISA_VERSION
	.align		4
        /*0050*/ 	.byte	0x03, 0x5f
        /*0052*/ 	.short	0x0101


	//----- nvinfo : EIATTR_VRC_CTA_INIT_COUNT
	.align		4
        /*0054*/ 	.byte	0x02, 0x4a
	.zero		1
	.zero		1


	//----- nvinfo : EIATTR_EXIT_INSTR_OFFSETS
	.align		4
        /*0058*/ 	.byte	0x04, 0x1c
        /*005a*/ 	.short	(.L_41 - .L_40)


	//   ....[0]....
.L_40:
        /*005c*/ 	.word	0x00000090


	//   ....[1]....
        /*0060*/ 	.word	0x00000410


	//   ....[2]....
        /*0064*/ 	.word	0x00000710


	//----- nvinfo : EIATTR_CRS_STACK_SIZE
	.align		4
.L_41:
        /*0068*/ 	.byte	0x04, 0x1e
        /*006a*/ 	.short	(.L_43 - .L_42)
.L_42:
        /*006c*/ 	.word	0x00000000


	//----- nvinfo : EIATTR_CBANK_PARAM_SIZE
	.align		4
.L_43:
        /*0070*/ 	.byte	0x03, 0x19
        /*0072*/ 	.short	0x0018


	//----- nvinfo : EIATTR_PARAM_CBANK
	.align		4
        /*0074*/ 	.byte	0x04, 0x0a
        /*0076*/ 	.short	(.L_45 - .L_44)
	.align		4
.L_44:
        /*0078*/ 	.word	index@(.nv.constant0._Z27ComplexPointwiseMulAndScaleP6float2PKS_if)
        /*007c*/ 	.short	0x0380
        /*007e*/ 	.short	0x0018


	//----- nvinfo : EIATTR_SW_WAR
	.align		4
.L_45:
        /*0080*/ 	.byte	0x04, 0x36
        /*0082*/ 	.short	(.L_47 - .L_46)
.L_46:
        /*0084*/ 	.word	0x00000008
.L_47:


//--------------------- .nv.callgraph             --------------------------
	.section	.nv.callgraph,"",@"SHT_CUDA_CALLGRAPH"
	.align	4
	.sectionentsize	8
	.align		4
        /*0000*/ 	.word	0x00000000
	.align		4
        /*0004*/ 	.word	0xffffffff
	.align		4
        /*0008*/ 	.word	0x00000000
	.align		4
        /*000c*/ 	.word	0xfffffffe
	.align		4
        /*0010*/ 	.word	0x00000000
	.align		4
        /*0014*/ 	.word	0xfffffffd
	.align		4
        /*0018*/ 	.word	0x00000000
	.align		4
        /*001c*/ 	.word	0xfffffffc


//--------------------- .text._Z21ComplexPointwiseStackP6float2S0_S0_ii --------------------------
	.section	.text._Z21ComplexPointwiseStackP6float2S0_S0_ii,"ax",@progbits
	.align	128
.text._Z21ComplexPointwiseStackP6float2S0_S0_ii:
        .type           _Z21ComplexPointwiseStackP6float2S0_S0_ii,@function
        .size           _Z21ComplexPointwiseStackP6float2S0_S0_ii,(.L_x_10 - _Z21ComplexPointwiseStackP6float2S0_S0_ii)
        .other          _Z21ComplexPointwiseStackP6float2S0_S0_ii,@"STO_CUDA_ENTRY STV_DEFAULT"
_Z21ComplexPointwiseStackP6float2S0_S0_ii:
[----:B------:R-:W-:Y:S01]  /*0000*/  LDC R1, c[0x0][0x37c] ;  /* 0x0000df00ff017b82 */ /* 0x000fe20000000800 */
[----:B------:R-:W0:Y:S07]  /*0010*/  S2R R0, SR_TID.X ;  /* 0x0000000000007919 */ /* 0x000e2e0000002100 */
[----:B------:R-:W0:Y:S01]  /*0020*/  S2UR UR4, SR_CTAID.X ;  /* 0x00000000000479c3 */ /* 0x000e220000002500 */
[----:B------:R-:W1:Y:S07]  /*0030*/  LDCU UR5, c[0x0][0x398] ;  /* 0x00007300ff0577ac */ /* 0x000e6e0008000800 */
[----:B------:R-:W0:Y:S02]  /*0040*/  LDC R5, c[0x0][0x360] ;  /* 0x0000d800ff057b82 */ /* 0x000e240000000800 */
[----:B0-----:R-:W-:Y:S01]  /*0050*/  IMAD R5, R5, UR4, R0 ;  /* 0x0000000405057c24 */ /* 0x001fe2000f8e0200 */
[----:B-1----:R-:W-:-:S04]  /*0060*/  USHF.R.S32.HI UR4, URZ, 0x1f, UR5 ;  /* 0x0000001fff047899 */ /* 0x002fc80008011405 */
[----:B------:R-:W-:-:S04]  /*0070*/  ISETP.GE.U32.AND P0, PT, R5, UR5, PT ;  /* 0x0000000505007c0c */ /* 0x000fc8000bf06070 */
[----:B------:R-:W-:-:S13]  /*0080*/  ISETP.GE.AND.EX P0, PT, RZ, UR4, PT, P0 ;  /* 0x00000004ff007c0c */ /* 0x000fda000bf06300 */
[----:B------:R-:W-:Y:S05]  /*0090*/  @P0 EXIT ;  /* 0x000000000000094d */ /* 0x000fea0003800000 */
[----:B------:R-:W0:Y:S01]  /*00a0*/  LDC R0, c[0x0][0x39c] ;  /* 0x0000e700ff007b82 */ /* 0x000e220000000800 */
[----:B------:R-:W1:Y:S01]  /*00b0*/  LDCU.64 UR4, c[0x0][0x388] ;  /* 0x00007100ff0477ac */ /* 0x000e620008000a00 */
[----:B------:R-:W2:Y:S01]  /*00c0*/  LDCU.64 UR6, c[0x0][0x358] ;  /* 0x00006b00ff0677ac */ /* 0x000ea20008000a00 */
[----:B-1----:R-:W-:-:S04]  /*00d0*/  LEA R2, P1, R5, UR4, 0x3 ;  /* 0x0000000405027c11 */ /* 0x002fc8000f8218ff */
[----:B------:R-:W-:Y:S02]  /*00e0*/  LEA.HI.X R3, R5, UR5, RZ, 0x3, P1 ;  /* 0x0000000505037c11 */ /* 0x000fe400088f1cff */
[----:B0-----:R-:W-:-:S03]  /*00f0*/  ISETP.GE.AND P0, PT, R0, 0x1, PT ;  /* 0x000000010000780c */ /* 0x001fc60003f06270 */
[----:B--2---:R0:W-:Y:S10]  /*0100*/  STG.E.64 desc[UR6][R2.64], RZ ;  /* 0x000000ff02007986 */ /* 0x0041f4000c101b06 */
[----:B0-----:R-:W-:Y:S05]  /*0110*/  @!P0 EXIT ;  /* 0x000000000000894d */ /* 0x001fea0003800000 */
[C---:B------:R-:W-:Y:S01]  /*0120*/  ISETP.GE.U32.AND P1, PT, R0.reuse, 0x8, PT ;  /* 0x000000080000780c */ /* 0x040fe20003f26070 */
[----:B------:R-:W-:Y:S01]  /*0130*/  IMAD.WIDE.U32 R4, R5, R0, RZ ;  /* 0x0000000005047225 */ /* 0x000fe200078e00ff */
[----:B------:R-:W-:Y:S01]  /*0140*/  UMOV UR4, URZ ;  /* 0x000000ff00047c82 */ /* 0x000fe20008000000 */
[----:B------:R-:W-:Y:S02]  /*0150*/  LOP3.LUT R12, R0, 0x7, RZ, 0xc0, !PT ;  /* 0x00000007000c7812 */ /* 0x000fe400078ec0ff */
[----:B------:R-:W-:Y:S01]  /*0160*/  HFMA2 R11, -RZ, RZ, 0, 0 ;  /* 0x00000000ff0b7431 */ /* 0x000fe200000001ff */
[----:B------:R-:W-:Y:S02]  /*0170*/  CS2R R14, SRZ ;  /* 0x00000000000e7805 */ /* 0x000fe4000001ff00 */
[----:B------:R-:W-:Y:S02]  /*0180*/  IADD3 R13, PT, PT, R5, UR4, RZ ;  /* 0x00000004050d7c10 */ /* 0x000fe4000fffe0ff */
[----:B------:R-:W-:-:S03]  /*0190*/  ISETP.NE.AND P0, PT, R12, RZ, PT ;  /* 0x000000ff0c00720c */ /* 0x000fc60003f05270 */
[----:B------:R-:W-:Y:S10]  /*01a0*/  @!P1 BRA `(.L_x_0) ;  /* 0x0000000400709947 */ /* 0x000ff40003800000 */
[----:B------:R-:W0:Y:S01]  /*01b0*/  LDCU.64 UR4, c[0x0][0x390] ;  /* 0x00007200ff0477ac */ /* 0x000e220008000a00 */
[----:B------:R-:W-:Y:S02]  /*01c0*/  LOP3.LUT R11, R0, 0x7ffffff8, RZ, 0xc0, !PT ;  /* 0x7ffffff8000b7812 */ /* 0x000fe400078ec0ff */
[----:B------:R-:W-:Y:S01]  /*01d0*/  MOV R15, RZ ;  /* 0x000000ff000f7202 */ /* 0x000fe20000000f00 */
[----:B------:R-:W1:Y:S01]  /*01e0*/  LDCU.64 UR8, c[0x0][0x380] ;  /* 0x00007000ff0877ac */ /* 0x000e620008000a00 */
[----:B------:R-:W-:Y:S01]  /*01f0*/  IADD3 R10, PT, PT, -R11, RZ, RZ ;  /* 0x000000ff0b0a7210 */ /* 0x000fe20007ffe1ff */
[----:B0-----:R-:W-:Y:S01]  /*0200*/  UIADD3 UR4, UP0, UPT, UR4, 0x20, URZ ;  /* 0x0000002004047890 */ /* 0x001fe2000ff1e0ff */
[----:B-1----:R-:W-:-:S03]  /*0210*/  LEA R8, P1, R4, UR8, 0x3 ;  /* 0x0000000804087c11 */ /* 0x002fc6000f8218ff */
[----:B------:R-:W-:Y:S02]  /*0220*/  UIADD3.X UR5, UPT, UPT, URZ, UR5, URZ, UP0, !UPT ;  /* 0x00000005ff057290 */ /* 0x000fe400087fe4ff */
[----:B------:R-:W-:Y:S02]  /*0230*/  MOV R6, UR4 ;  /* 0x0000000400067c02 */ /* 0x000fe40008000f00 */
[----:B------:R-:W-:Y:S02]  /*0240*/  IADD3 R8, P2, PT, R8, 0x20, RZ ;  /* 0x0000002008087810 */ /* 0x000fe40007f5e0ff */
[----:B------:R-:W-:Y:S02]  /*0250*/  LEA.HI.X R9, R4, UR9, R13, 0x3, P1 ;  /* 0x0000000904097c11 */ /* 0x000fe400088f1c0d */
[----:B------:R-:W-:Y:S02]  /*0260*/  MOV R7, UR5 ;  /* 0x0000000500077c02 */ /* 0x000fe40008000f00 */
[----:B------:R-:W-:-:S07]  /*0270*/  IADD3.X R9, PT, PT, RZ, R9, RZ, P2, !PT ;  /* 0x00000009ff097210 */ /* 0x000fce00017fe4ff */
.L_x_1:
[----:B0-----:R-:W2:Y:S04]  /*0280*/  LDG.E.64 R18, desc[UR6][R8.64+-0x20] ;  /* 0xffffe00608127981 */ /* 0x001ea8000c1e1b00 */
[----:B------:R-:W2:Y:S02]  /*0290*/  LDG.E.64 R16, desc[UR6][R6.64+-0x20] ;  /* 0xffffe00606107981 */ /* 0x000ea4000c1e1b00 */
[-C--:B--2---:R-:W-:Y:S01]  /*02a0*/  FMUL R21, R19, R17.reuse ;  /* 0x0000001113157220 */ /* 0x084fe20000400000 */
[----:B------:R-:W-:-:S03]  /*02b0*/  FMUL R20, R18, R17 ;  /* 0x0000001112147220 */ /* 0x000fc60000400000 */
[-C--:B------:R-:W-:Y:S01]  /*02c0*/  FFMA R21, R18, R16.reuse, -R21 ;  /* 0x0000001012157223 */ /* 0x080fe20000000815 */
[----:B------:R-:W-:-:S03]  /*02d0*/  FFMA R20, R19, R16, R20 ;  /* 0x0000001013147223 */ /* 0x000fc60000000014 */
[----:B------:R-:W-:Y:S01]  /*02e0*/  FADD R14, R21, R14 ;  /* 0x0000000e150e7221 */ /* 0x000fe20000000000 */
[----:B------:R-:W-:-:S05]  /*02f0*/  FADD R15, R20, R15 ;  /* 0x0000000f140f7221 */ /* 0x000fca0000000000 */
[----:B------:R0:W-:Y:S04]  /*0300*/  STG.E.64 desc[UR6][R2.64], R14 ;  /* 0x0000000e02007986 */ /* 0x0001e8000c101b06 */
[----:B------:R-:W2:Y:S04]  /*0310*/  LDG.E.64 R18, desc[UR6][R8.64+-0x18] ;  /* 0xffffe80608127981 */ /* 0x000ea8000c1e1b00 */
        /* <DEDUP_REMOVED lines=9> */
[----:B0-----:R-:W2:Y:S02]  /*03b0*/  LDG.E.64 R14, desc[UR6][R6.64+-0x10] ;  /* 0xfffff006060e7981 */ /* 0x001ea4000c1e1b00 */
        /* <DEDUP_REMOVED lines=8> */
[----:B-1----:R-:W2:Y:S02]  /*0440*/  LDG.E.64 R16, desc[UR6][R6.64+-0x8] ;  /* 0xfffff80606107981 */ /* 0x002ea4000c1e1b00 */
        /* <DEDUP_REMOVED lines=34> */
[----:B------:R2:W1:Y:S04]  /*0670*/  LDG.E.64 R20, desc[UR6][R8.64+0x18] ;  /* 0x0000180608147981 */ /* 0x000468000c1e1b00 */
[----:B------:R3:W1:Y:S01]  /*0680*/  LDG.E.64 R14, desc[UR6][R6.64+0x18] ;  /* 0x00001806060e7981 */ /* 0x000662000c1e1b00 */
[----:B------:R-:W-:-:S04]  /*0690*/  IADD3 R10, PT, PT, R10, 0x8, RZ ;  /* 0x000000080a0a7810 */ /* 0x000fc80007ffe0ff */
[----:B------:R-:W-:Y:S02]  /*06a0*/  ISETP.NE.AND P1, PT, R10, RZ, PT ;  /* 0x000000ff0a00720c */ /* 0x000fe40003f25270 */
[----:B--2---:R-:W-:Y:S02]  /*06b0*/  IADD3 R8, P2, PT, R8, 0x40, RZ ;  /* 0x0000004008087810 */ /* 0x004fe40007f5e0ff */
[----:B---3--:R-:W-:Y:S02]  /*06c0*/  IADD3 R6, P3, PT, R6, 0x40, RZ ;  /* 0x0000004006067810 */ /* 0x008fe40007f7e0ff */
[----:B------:R-:W-:Y:S02]  /*06d0*/  IADD3.X R9, PT, PT, RZ, R9, RZ, P2, !PT ;  /* 0x00000009ff097210 */ /* 0x000fe400017fe4ff */
[----:B------:R-:W-:Y:S01]  /*06e0*/  IADD3.X R7, PT, PT, RZ, R7, RZ, P3, !PT ;  /* 0x00000007ff077210 */ /* 0x000fe20001ffe4ff */
[-C--:B-1----:R-:W-:Y:S01]  /*06f0*/  FMUL R17, R21, R15.reuse ;  /* 0x0000000f15117220 */ /* 0x082fe20000400000 */
[----:B------:R-:W-:-:S03]  /*0700*/  FMUL R16, R20, R15 ;  /* 0x0000000f14107220 */ /* 0x000fc60000400000 */
[-C--:B------:R-:W-:Y:S01]  /*0710*/  FFMA R17, R20, R14.reuse, -R17 ;  /* 0x0000000e14117223 */ /* 0x080fe20000000811 */
[----:B------:R-:W-:-:S03]  /*0720*/  FFMA R16, R21, R14, R16 ;  /* 0x0000000e15107223 */ /* 0x000fc60000000010 */
[----:B------:R-:W-:Y:S01]  /*0730*/  FADD R14, R18, R17 ;  /* 0x00000011120e7221 */ /* 0x000fe20000000000 */
[----:B------:R-:W-:-:S05]  /*0740*/  FADD R15, R19, R16 ;  /* 0x00000010130f7221 */ /* 0x000fca0000000000 */
[----:B------:R0:W-:Y:S01]  /*0750*/  STG.E.64 desc[UR6][R2.64], R14 ;  /* 0x0000000e02007986 */ /* 0x0001e2000c101b06 */
[----:B------:R-:W-:Y:S05]  /*0760*/  @P1 BRA `(.L_x_1) ;  /* 0xfffffff800c41947 */ /* 0x000fea000383ffff */
.L_x_0:
[----:B------:R-:W-:Y:S05]  /*0770*/  @!P0 EXIT ;  /* 0x000000000000894d */ /* 0x000fea0003800000 */
[----:B------:R-:W-:Y:S02]  /*0780*/  ISETP.GE.U32.AND P0, PT, R12, 0x4, PT ;  /* 0x000000040c00780c */ /* 0x000fe40003f06070 */
[----:B------:R-:W-:-:S04]  /*0790*/  LOP3.LUT R10, R0, 0x3, RZ, 0xc0, !PT ;  /* 0x00000003000a7812 */ /* 0x000fc800078ec0ff */
[----:B------:R-:W-:-:S07]  /*07a0*/  ISETP.NE.AND P1, PT, R10, RZ, PT ;  /* 0x000000ff0a00720c */ /* 0x000fce0003f25270 */
[----:B------:R-:W-:Y:S06]  /*07b0*/  @!P0 BRA `(.L_x_2) ;  /* 0x0000000000b08947 */ /* 0x000fec0003800000 */
[----:B------:R-:W1:Y:S01]  /*07c0*/  LDC.64 R8, c[0x0][0x390] ;  /* 0x0000e400ff087b82 */ /* 0x000e620000000a00 */
[----:B------:R-:W2:Y:S01]  /*07d0*/  LDCU.64 UR4, c[0x0][0x380] ;  /* 0x00007000ff0477ac */ /* 0x000ea20008000a00 */
[----:B------:R-:W-:-:S04]  /*07e0*/  IADD3 R7, P0, PT, R11, R4, RZ ;  /* 0x000000040b077210 */ /* 0x000fc80007f1e0ff */
[----:B------:R-:W-:Y:S02]  /*07f0*/  IADD3.X R12, PT, PT, RZ, R13, RZ, P0, !PT ;  /* 0x0000000dff0c7210 */ /* 0x000fe400007fe4ff */
[----:B--2---:R-:W-:-:S04]  /*0800*/  LEA R6, P0, R7, UR4, 0x3 ;  /* 0x0000000407067c11 */ /* 0x004fc8000f8018ff */
[----:B------:R-:W-:Y:S01]  /*0810*/  LEA.HI.X R7, R7, UR5, R12, 0x3, P0 ;  /* 0x0000000507077c11 */ /* 0x000fe200080f1c0c */
[----:B-1----:R-:W-:-:S04]  /*0820*/  IMAD.WIDE.U32 R8, R11, 0x8, R8 ;  /* 0x000000080b087825 */ /* 0x002fc800078e0008 */
        /* <DEDUP_REMOVED lines=27> */
[----:B------:R-:W3:Y:S04]  /*09e0*/  LDG.E.64 R14, desc[UR6][R6.64+0x18] ;  /* 0x00001806060e7981 */ /* 0x000ee8000c1e1b00 */
[----:B-1----:R-:W3:Y:S01]  /*09f0*/  LDG.E.64 R16, desc[UR6][R8.64+0x18] ;  /* 0x0000180608107981 */ /* 0x002ee2000c1e1b00 */
[----:B------:R-:W-:Y:S01]  /*0a00*/  IADD3 R11, PT, PT, R11, 0x4, RZ ;  /* 0x000000040b0b7810 */ /* 0x000fe20007ffe0ff */
[-C--:B---3--:R-:W-:Y:S01]  /*0a10*/  FMUL R21, R15, R17.reuse ;  /* 0x000000110f157220 */ /* 0x088fe20000400000 */
[----:B------:R-:W-:-:S03]  /*0a20*/  FMUL R12, R14, R17 ;  /* 0x000000110e0c7220 */ /* 0x000fc60000400000 */
[-C--:B------:R-:W-:Y:S01]  /*0a30*/  FFMA R21, R14, R16.reuse, -R21 ;  /* 0x000000100e157223 */ /* 0x080fe20000000815 */
[----:B------:R-:W-:-:S03]  /*0a40*/  FFMA R12, R15, R16, R12 ;  /* 0x000000100f0c7223 */ /* 0x000fc6000000000c */
[----:B------:R-:W-:Y:S01]  /*0a50*/  FADD R14, R18, R21 ;  /* 0x00000015120e7221 */ /* 0x000fe20000000000 */
[----:B------:R-:W-:-:S05]  /*0a60*/  FADD R15, R19, R12 ;  /* 0x0000000c130f7221 */ /* 0x000fca0000000000 */
[----:B------:R2:W-:Y:S02]  /*0a70*/  STG.E.64 desc[UR6][R2.64], R14 ;  /* 0x0000000e02007986 */ /* 0x0005e4000c101b06 */
.L_x_2:
[----:B------:R-:W-:Y:S05]  /*0a80*/  @!P1 EXIT ;  /* 0x000000000000994d */ /* 0x000fea0003800000 */
[----:B------:R-:W-:Y:S02]  /*0a90*/  ISETP.NE.AND P0, PT, R10, 0x1, PT ;  /* 0x000000010a00780c */ /* 0x000fe40003f05270 */
[----:B------:R-:W-:-:S04]  /*0aa0*/  LOP3.LUT R0, R0, 0x1, RZ, 0xc0, !PT ;  /* 0x0000000100007812 */ /* 0x000fc800078ec0ff */
[----:B------:R-:W-:-:S07]  /*0ab0*/  ISETP.NE.U32.AND P1, PT, R0, 0x1, PT ;  /* 0x000000010000780c */ /* 0x000fce0003f25070 */
[----:B------:R-:W-:Y:S06]  /*0ac0*/  @!P0 BRA `(.L_x_3) ;  /* 0x0000000000688947 */ /* 0x000fec0003800000 */
[----:B------:R-:W1:Y:S01]  /*0ad0*/  LDC.64 R8, c[0x0][0x390] ;  /* 0x0000e400ff087b82 */ /* 0x000e620000000a00 */
[----:B------:R-:W3:Y:S01]  /*0ae0*/  LDCU.64 UR4, c[0x0][0x380] ;  /* 0x00007000ff0477ac */ /* 0x000ee20008000a00 */
[----:B------:R-:W-:-:S04]  /*0af0*/  IADD3 R0, P0, PT, R11, R4, RZ ;  /* 0x000000040b007210 */ /* 0x000fc80007f1e0ff */
[----:B------:R-:W-:Y:S02]  /*0b00*/  IADD3.X R7, PT, PT, RZ, R13, RZ, P0, !PT ;  /* 0x0000000dff077210 */ /* 0x000fe400007fe4ff */
[----:B---3--:R-:W-:-:S04]  /*0b10*/  LEA R6, P0, R0, UR4, 0x3 ;  /* 0x0000000400067c11 */ /* 0x008fc8000f8018ff */
[----:B------:R-:W-:Y:S01]  /*0b20*/  LEA.HI.X R7, R0, UR5, R7, 0x3, P0 ;  /* 0x0000000500077c11 */ /* 0x000fe200080f1c07 */
[----:B-1----:R-:W-:-:S04]  /*0b30*/  IMAD.WIDE.U32 R8, R11, 0x8, R8 ;  /* 0x000000080b087825 */ /* 0x002fc800078e0008 */
[----:B------:R-:W3:Y:S04]  /*0b40*/  LDG.E.64 R16, desc[UR6][R6.64] ;  /* 0x0000000606107981 */ /* 0x000ee8000c1e1b00 */
[----:B0-2---:R-:W3:Y:S02]  /*0b50*/  LDG.E.64 R18, desc[UR6][R8.64] ;  /* 0x0000000608127981 */ /* 0x005ee4000c1e1b00 */
[-C--:B---3--:R-:W-:Y:S01]  /*0b60*/  FMUL R21, R17, R19.reuse ;  /* 0x0000001311157220 */ /* 0x088fe20000400000 */
[----:B------:R-:W-:-:S03]  /*0b70*/  FMUL R0, R16, R19 ;  /* 0x0000001310007220 */ /* 0x000fc60000400000 */
[-C--:B------:R-:W-:Y:S01]  /*0b80*/  FFMA R21, R16, R18.reuse, -R21 ;  /* 0x0000001210157223 */ /* 0x080fe20000000815 */
[----:B------:R-:W-:-:S03]  /*0b90*/  FFMA R0, R17, R18, R0 ;  /* 0x0000001211007223 */ /* 0x000fc60000000000 */
[----:B------:R-:W-:Y:S01]  /*0ba0*/  FADD R16, R14, R21 ;  /* 0x000000150e107221 */ /* 0x000fe20000000000 */
[----:B------:R-:W-:-:S05]  /*0bb0*/  FADD R17, R15, R0 ;  /* 0x000000000f117221 */ /* 0x000fca0000000000 */
[----:B------:R1:W-:Y:S04]  /*0bc0*/  STG.E.64 desc[UR6][R2.64], R16 ;  /* 0x0000001002007986 */ /* 0x0003e8000c101b06 */
[----:B------:R-:W2:Y:S04]  /*0bd0*/  LDG.E.64 R14, desc[UR6][R6.64+0x8] ;  /* 0x00000806060e7981 */ /* 0x000ea8000c1e1b00 */
[----:B------:R-:W2:Y:S01]  /*0be0*/  LDG.E.64 R18, desc[UR6][R8.64+0x8] ;  /* 0x0000080608127981 */ /* 0x000ea2000c1e1b00 */
[----:B------:R-:W-:Y:S01]  /*0bf0*/  IADD3 R11, PT, PT, R11, 0x2, RZ ;  /* 0x000000020b0b7810 */ /* 0x000fe20007ffe0ff */
[-C--:B--2---:R-:W-:Y:S01]  /*0c00*/  FMUL R21, R15, R19.reuse ;  /* 0x000000130f157220 */ /* 0x084fe20000400000 */
[----:B------:R-:W-:-:S03]  /*0c10*/  FMUL R0, R14, R19 ;  /* 0x000000130e007220 */ /* 0x000fc60000400000 */
[-C--:B------:R-:W-:Y:S01]  /*0c20*/  FFMA R21, R14, R18.reuse, -R21 ;  /* 0x000000120e157223 */ /* 0x080fe20000000815 */
[----:B------:R-:W-:-:S03]  /*0c30*/  FFMA R0, R15, R18, R0 ;  /* 0x000000120f007223 */ /* 0x000fc60000000000 */
[----:B------:R-:W-:Y:S01]  /*0c40*/  FADD R14, R16, R21 ;  /* 0x00000015100e7221 */ /* 0x000fe20000000000 */
[----:B------:R-:W-:-:S05]  /*0c50*/  FADD R15, R17, R0 ;  /* 0x00000000110f7221 */ /* 0x000fca0000000000 */
[----:B------:R1:W-:Y:S02]  /*0c60*/  STG.E.64 desc[UR6][R2.64], R14 ;  /* 0x0000000e02007986 */ /* 0x0003e4000c101b06 */
.L_x_3:
[----:B------:R-:W-:Y:S05]  /*0c70*/  @P1 EXIT ;  /* 0x000000000000194d */ /* 0x000fea0003800000 */
[----:B------:R-:W3:Y:S01]  /*0c80*/  LDC.64 R8, c[0x0][0x390] ;  /* 0x0000e400ff087b82 */ /* 0x000ee20000000a00 */
[----:B------:R-:W4:Y:S01]  /*0c90*/  LDCU.64 UR4, c[0x0][0x380] ;  /* 0x00007000ff0477ac */ /* 0x000f220008000a00 */
[----:B------:R-:W-:-:S04]  /*0ca0*/  IADD3 R0, P0, PT, R11, R4, RZ ;  /* 0x000000040b007210 */ /* 0x000fc80007f1e0ff */
[----:B------:R-:W-:Y:S02]  /*0cb0*/  IADD3.X R13, PT, PT, RZ, R13, RZ, P0, !PT ;  /* 0x0000000dff0d7210 */ /* 0x000fe400007fe4ff */
[----:B----4-:R-:W-:-:S04]  /*0cc0*/  LEA R6, P0, R0, UR4, 0x3 ;  /* 0x0000000400067c11 */ /* 0x010fc8000f8018ff */
[----:B------:R-:W-:Y:S01]  /*0cd0*/  LEA.HI.X R7, R0, UR5, R13, 0x3, P0 ;  /* 0x0000000500077c11 */ /* 0x000fe200080f1c0d */
[----:B---3--:R-:W-:-:S05]  /*0ce0*/  IMAD.WIDE.U32 R4, R11, 0x8, R8 ;  /* 0x000000080b047825 */ /* 0x008fca00078e0008 */
[----:B------:R-:W3:Y:S04]  /*0cf0*/  LDG.E.64 R6, desc[UR6][R6.64] ;  /* 0x0000000606067981 */ /* 0x000ee8000c1e1b00 */
[----:B------:R-:W3:Y:S02]  /*0d00*/  LDG.E.64 R4, desc[UR6][R4.64] ;  /* 0x0000000604047981 */ /* 0x000ee4000c1e1b00 */
[-C--:B---3--:R-:W-:Y:S01]  /*0d10*/  FMUL R9, R7, R5.reuse ;  /* 0x0000000507097220 */ /* 0x088fe20000400000 */
[----:B------:R-:W-:-:S03]  /*0d20*/  FMUL R0, R6, R5 ;  /* 0x0000000506007220 */ /* 0x000fc60000400000 */
[-C--:B------:R-:W-:Y:S01]  /*0d30*/  FFMA R9, R6, R4.reuse, -R9 ;  /* 0x0000000406097223 */ /* 0x080fe20000000809 */
[----:B------:R-:W-:-:S03]  /*0d40*/  FFMA R0, R7, R4, R0 ;  /* 0x0000000407007223 */ /* 0x000fc60000000000 */
[----:B012---:R-:W-:Y:S01]  /*0d50*/  FADD R14, R9, R14 ;  /* 0x0000000e090e7221 */ /* 0x007fe20000000000 */
[----:B------:R-:W-:-:S05]  /*0d60*/  FADD R15, R0, R15 ;  /* 0x0000000f000f7221 */ /* 0x000fca0000000000 */
[----:B------:R-:W-:Y:S01]  /*0d70*/  STG.E.64 desc[UR6][R2.64], R14 ;  /* 0x0000000e02007986 */ /* 0x000fe2000c101b06 */
[----:B------:R-:W-:Y:S05]  /*0d80*/  EXIT ;  /* 0x000000000000794d */ /* 0x000fea0003800000 */
.L_x_4:
[----:B------:R-:W-:-:S00]  /*0d90*/  BRA `(.L_x_4) ;  /* 0xfffffffc00fc7947 */ /* 0x000fc0000383ffff */
[----:B------:R-:W-:-:S00]  /*0da0*/  NOP ;  /* 0x0000000000007918 */ /* 0x000fc00000000000 */
        /* <DEDUP_REMOVED lines=13> */
.L_x_10:


//--------------------- .text._Z27ComplexPointwiseMulAndScaleP6float2PKS_if --------------------------
	.section	.text._Z27ComplexPointwiseMulAndScaleP6float2PKS_if,"ax",@progbits
	.align	128
.text._Z27ComplexPointwiseMulAndScaleP6float2PKS_if:
        .type           _Z27ComplexPointwiseMulAndScaleP6float2PKS_if,@function
        .size           _Z27ComplexPointwiseMulAndScaleP6float2PKS_if,(.L_x_11 - _Z27ComplexPointwiseMulAndScaleP6float2PKS_if)
        .other          _Z27ComplexPointwiseMulAndScaleP6float2PKS_if,@"STO_CUDA_ENTRY STV_DEFAULT"
_Z27ComplexPointwiseMulAndScaleP6float2PKS_if:
[----:B------:R-:W-:Y:S01]  /*0000*/  LDC R1, c[0x0][0x37c] ;  /* 0x0000df00ff017b82 */ /* 0x000fe20000000800 */
[----:B------:R-:W0:Y:S01]  /*0010*/  S2R R7, SR_CTAID.X ;  /* 0x0000000000077919 */ /* 0x000e220000002500 */
[----:B------:R-:W1:Y:S06]  /*0020*/  LDCU UR4, c[0x0][0x360] ;  /* 0x00006c00ff0477ac */ /* 0x000e6c0008000800 */
[----:B------:R-:W1:Y:S01]  /*0030*/  LDC R0, c[0x0][0x370] ;  /* 0x0000dc00ff007b82 */ /* 0x000e620000000800 */
[----:B------:R-:W0:Y:S01]  /*0040*/  S2R R2, SR_TID.X ;  /* 0x0000000000027919 */ /* 0x000e220000002100 */
[----:B------:R-:W2:Y:S01]  /*0050*/  LDCU UR6, c[0x0][0x390] ;  /* 0x00007200ff0677ac */ /* 0x000ea20008000800 */
[----:B-1----:R-:W-:-:S02]  /*0060*/  IMAD R0, R0, UR4, RZ ;  /* 0x0000000400007c24 */ /* 0x002fc4000f8e02ff */
[----:B0-----:R-:W-:-:S05]  /*0070*/  IMAD R7, R7, UR4, R2 ;  /* 0x0000000407077c24 */ /* 0x001fca000f8e0202 */
[----:B--2---:R-:W-:-:S13]  /*0080*/  ISETP.GE.AND P0, PT, R7, UR6, PT ;  /* 0x0000000607007c0c */ /* 0x004fda000bf06270 */
[----:B------:R-:W-:Y:S05]  /*0090*/  @P0 EXIT ;  /* 0x000000000000094d */ /* 0x000fea0003800000 */
[----:B------:R-:W0:Y:S01]  /*00a0*/  I2F.U32.RP R8, R0 ;  /* 0x0000000000087306 */ /* 0x000e220000209000 */
[----:B------:R-:W-:Y:S01]  /*00b0*/  IADD3 R4, PT, PT, R0, R7, RZ ;  /* 0x0000000700047210 */ /* 0x000fe20007ffe0ff */
[----:B------:R-:W1:Y:S01]  /*00c0*/  LDCU UR8, c[0x0][0x394] ;  /* 0x00007280ff0877ac */ /* 0x000e620008000800 */
[----:B------:R-:W-:Y:S01]  /*00d0*/  IADD3 R9, PT, PT, RZ, -R0, RZ ;  /* 0x80000000ff097210 */ /* 0x000fe20007ffe0ff */
[----:B------:R-:W-:Y:S01]  /*00e0*/  BSSY.RECONVERGENT B0, `(.L_x_5) ;  /* 0x0000032000007945 */ /* 0x000fe20003800200 */
[C---:B------:R-:W-:Y:S01]  /*00f0*/  ISETP.GE.AND P0, PT, R4.reuse, UR6, PT ;  /* 0x0000000604007c0c */ /* 0x040fe2000bf06270 */
[----:B------:R-:W2:Y:S01]  /*0100*/  LDCU.64 UR4, c[0x0][0x358] ;  /* 0x00006b00ff0477ac */ /* 0x000ea20008000a00 */
[----:B------:R-:W-:Y:S02]  /*0110*/  VIMNMX R5, PT, PT, R4, UR6, !PT ;  /* 0x0000000604057c48 */ /* 0x000fe4000ffe0100 */
[----:B------:R-:W-:Y:S01]  /*0120*/  SEL R6, RZ, 0x1, P0 ;  /* 0x00000001ff067807 */ /* 0x000fe20000000000 */
[----:B------:R-:W3:Y:S01]  /*0130*/  LDCU UR7, c[0x0][0x394] ;  /* 0x00007280ff0777ac */ /* 0x000ee20008000800 */
[----:B------:R-:W-:-:S02]  /*0140*/  ISETP.NE.U32.AND P2, PT, R0, RZ, PT ;  /* 0x000000ff0000720c */ /* 0x000fc40003f45070 */
[----:B------:R-:W-:Y:S01]  /*0150*/  IADD3 R5, PT, PT, R5, -R4, -R6 ;  /* 0x8000000405057210 */ /* 0x000fe20007ffe806 */
[----:B0-----:R-:W0:Y:S02]  /*0160*/  MUFU.RCP R8, R8 ;  /* 0x0000000800087308 */ /* 0x001e240000001000 */
[----:B0-----:R-:W-:-:S06]  /*0170*/  IADD3 R2, PT, PT, R8, 0xffffffe, RZ ;  /* 0x0ffffffe08027810 */ /* 0x001fcc0007ffe0ff */
[----:B------:R0:W4:Y:S02]  /*0180*/  F2I.FTZ.U32.TRUNC.NTZ R3, R2 ;  /* 0x0000000200037305 */ /* 0x000124000021f000 */
[----:B0-----:R-:W-:Y:S02]  /*0190*/  HFMA2 R2, -RZ, RZ, 0, 0 ;  /* 0x00000000ff027431 */ /* 0x001fe400000001ff */
[----:B----4-:R-:W-:-:S04]  /*01a0*/  IMAD R9, R9, R3, RZ ;  /* 0x0000000309097224 */ /* 0x010fc800078e02ff */
[----:B------:R-:W-:-:S06]  /*01b0*/  IMAD.HI.U32 R8, R3, R9, R2 ;  /* 0x0000000903087227 */ /* 0x000fcc00078e0002 */
[----:B------:R-:W-:-:S05]  /*01c0*/  IMAD.HI.U32 R9, R8, R5, RZ ;  /* 0x0000000508097227 */ /* 0x000fca00078e00ff */
[----:B------:R-:W-:-:S05]  /*01d0*/  IADD3 R2, PT, PT, -R9, RZ, RZ ;  /* 0x000000ff09027210 */ /* 0x000fca0007ffe1ff */
[----:B------:R-:W-:Y:S02]  /*01e0*/  IMAD R5, R0, R2, R5 ;  /* 0x0000000200057224 */ /* 0x000fe400078e0205 */
[----:B------:R-:W0:Y:S03]  /*01f0*/  LDC.64 R2, c[0x0][0x388] ;  /* 0x0000e200ff027b82 */ /* 0x000e260000000a00 */
[----:B------:R-:W-:-:S13]  /*0200*/  ISETP.GE.U32.AND P0, PT, R5, R0, PT ;  /* 0x000000000500720c */ /* 0x000fda0003f06070 */
[----:B------:R-:W-:Y:S02]  /*0210*/  @P0 IADD3 R5, PT, PT, -R0, R5, RZ ;  /* 0x0000000500050210 */ /* 0x000fe40007ffe1ff */
[----:B------:R-:W-:Y:S02]  /*0220*/  @P0 IADD3 R9, PT, PT, R9, 0x1, RZ ;  /* 0x0000000109090810 */ /* 0x000fe40007ffe0ff */
[----:B------:R-:W-:Y:S02]  /*0230*/  ISETP.GE.U32.AND P1, PT, R5, R0, PT ;  /* 0x000000000500720c */ /* 0x000fe40003f26070 */
[----:B------:R-:W4:Y:S11]  /*0240*/  LDC.64 R4, c[0x0][0x380] ;  /* 0x0000e000ff047b82 */ /* 0x000f360000000a00 */
[----:B------:R-:W-:-:S02]  /*0250*/  @P1 IADD3 R9, PT, PT, R9, 0x1, RZ ;  /* 0x0000000109091810 */ /* 0x000fc40007ffe0ff */
[----:B------:R-:W-:-:S04]  /*0260*/  @!P2 LOP3.LUT R9, RZ, R0, RZ, 0x33, !PT ;  /* 0x00000000ff09a212 */ /* 0x000fc800078e33ff */
[----:B------:R-:W-:-:S04]  /*0270*/  IADD3 R6, PT, PT, R6, R9, RZ ;  /* 0x0000000906067210 */ /* 0x000fc80007ffe0ff */
[C---:B------:R-:W-:Y:S02]  /*0280*/  LOP3.LUT R8, R6.reuse, 0x3, RZ, 0xc0, !PT ;  /* 0x0000000306087812 */ /* 0x040fe400078ec0ff */
[----:B------:R-:W-:Y:S02]  /*0290*/  ISETP.GE.U32.AND P1, PT, R6, 0x3, PT ;  /* 0x000000030600780c */ /* 0x000fe40003f26070 */
[----:B------:R-:W-:-:S13]  /*02a0*/  ISETP.NE.AND P0, PT, R8, 0x3, PT ;  /* 0x000000030800780c */ /* 0x000fda0003f05270 */
[----:B0123--:R-:W-:Y:S05]  /*02b0*/  @!P0 BRA `(.L_x_6) ;  /* 0x0000000000508947 */ /* 0x00ffea0003800000 */
[----:B------:R-:W0:Y:S01]  /*02c0*/  LDC.64 R8, c[0x0][0x380] ;  /* 0x0000e000ff087b82 */ /* 0x000e220000000a00 */
[----:B------:R-:W-:-:S04]  /*02d0*/  IADD3 R6, PT, PT, R6, 0x1, RZ ;  /* 0x0000000106067810 */ /* 0x000fc80007ffe0ff */
[----:B------:R-:W-:-:S03]  /*02e0*/  LOP3.LUT R6, R6, 0x3, RZ, 0xc0, !PT ;  /* 0x0000000306067812 */ /* 0x000fc600078ec0ff */
[----:B------:R-:W1:Y:S01]  /*02f0*/  LDC.64 R10, c[0x0][0x388] ;  /* 0x0000e200ff0a7b82 */ /* 0x000e620000000a00 */
[----:B------:R-:W-:-:S07]  /*0300*/  IADD3 R6, PT, PT, -R6, RZ, RZ ;  /* 0x000000ff06067210 */ /* 0x000fce0007ffe1ff */
.L_x_7:
[----:B-1----:R-:W-:-:S04]  /*0310*/  IMAD.WIDE R14, R7, 0x8, R10 ;  /* 0x00000008070e7825 */ /* 0x002fc800078e020a */
[----:B0-2---:R-:W-:Y:S02]  /*0320*/  IMAD.WIDE R12, R7, 0x8, R8 ;  /* 0x00000008070c7825 */ /* 0x005fe400078e0208 */
[----:B------:R-:W2:Y:S04]  /*0330*/  LDG.E.64 R14, desc[UR4][R14.64] ;  /* 0x000000040e0e7981 */ /* 0x000ea8000c1e1b00 */
[----:B------:R-:W2:Y:S01]  /*0340*/  LDG.E.64 R16, desc[UR4][R12.64] ;  /* 0x000000040c107981 */ /* 0x000ea2000c1e1b00 */
[----:B------:R-:W-:Y:S02]  /*0350*/  IADD3 R6, PT, PT, R6, 0x1, RZ ;  /* 0x0000000106067810 */ /* 0x000fe40007ffe0ff */
[----:B------:R-:W-:Y:S02]  /*0360*/  IADD3 R7, PT, PT, R0, R7, RZ ;  /* 0x0000000700077210 */ /* 0x000fe40007ffe0ff */
[----:B------:R-:W-:Y:S01]  /*0370*/  ISETP.NE.AND P0, PT, R6, RZ, PT ;  /* 0x000000ff0600720c */ /* 0x000fe20003f05270 */
[-C--:B--2---:R-:W-:Y:S01]  /*0380*/  FMUL R19, R17, R15.reuse ;  /* 0x0000000f11137220 */ /* 0x084fe20000400000 */
[----:B------:R-:W-:-:S03]  /*0390*/  FMUL R18, R16, R15 ;  /* 0x0000000f10127220 */ /* 0x000fc60000400000 */
[-C--:B------:R-:W-:Y:S01]  /*03a0*/  FFMA R19, R16, R14.reuse, -R19 ;  /* 0x0000000e10137223 */ /* 0x080fe20000000813 */
[----:B------:R-:W-:-:S03]  /*03b0*/  FFMA R18, R17, R14, R18 ;  /* 0x0000000e11127223 */ /* 0x000fc60000000012 */
[----:B------:R-:W-:Y:S01]  /*03c0*/  FMUL R16, R19, UR7 ;  /* 0x0000000713107c20 */ /* 0x000fe20008400000 */
[----:B------:R-:W-:-:S05]  /*03d0*/  FMUL R17, R18, UR7 ;  /* 0x0000000712117c20 */ /* 0x000fca0008400000 */
[----:B------:R2:W-:Y:S01]  /*03e0*/  STG.E.64 desc[UR4][R12.64], R16 ;  /* 0x000000100c007986 */ /* 0x0005e2000c101b04 */
[----:B------:R-:W-:Y:S05]  /*03f0*/  @P0 BRA `(.L_x_7) ;  /* 0xfffffffc00c40947 */ /* 0x000fea000383ffff */
.L_x_6:
[----:B------:R-:W-:Y:S05]  /*0400*/  BSYNC.RECONVERGENT B0 ;  /* 0x0000000000007941 */ /* 0x000fea0003800200 */
.L_x_5:
[----:B------:R-:W-:Y:S05]  /*0410*/  @!P1 EXIT ;  /* 0x000000000000994d */ /* 0x000fea0003800000 */
.L_x_8:
[----:B0-----:R-:W-:-:S04]  /*0420*/  IMAD.WIDE R14, R7, 0x8, R2 ;  /* 0x00000008070e7825 */ /* 0x001fc800078e0202 */
[----:B----4-:R-:W-:Y:S01]  /*0430*/  IMAD.WIDE R8, R7, 0x8, R4 ;  /* 0x0000000807087825 */ /* 0x010fe200078e0204 */
[----:B--2---:R-:W2:Y:S04]  /*0440*/  LDG.E.64 R12, desc[UR4][R14.64] ;  /* 0x000000040e0c7981 */ /* 0x004ea8000c1e1b00 */
[----:B------:R-:W2:Y:S02]  /*0450*/  LDG.E.64 R10, desc[UR4][R8.64] ;  /* 0x00000004080a7981 */ /* 0x000ea4000c1e1b00 */
[-C--:B--2---:R-:W-:Y:S01]  /*0460*/  FMUL R17, R11, R13.reuse ;  /* 0x0000000d0b117220 */ /* 0x084fe20000400000 */
[----:B------:R-:W-:-:S03]  /*0470*/  FMUL R6, R10, R13 ;  /* 0x0000000d0a067220 */ /* 0x000fc60000400000 */
[-C--:B------:R-:W-:Y:S01]  /*0480*/  FFMA R17, R10, R12.reuse, -R17 ;  /* 0x0000000c0a117223 */ /* 0x080fe20000000811 */
[----:B------:R-:W-:Y:S01]  /*0490*/  FFMA R6, R11, R12, R6 ;  /* 0x0000000c0b067223 */ /* 0x000fe20000000006 */
[----:B------:R-:W-:-:S04]  /*04a0*/  IMAD.WIDE R12, R0, 0x8, R14 ;  /* 0x00000008000c7825 */ /* 0x000fc800078e020e */
[----:B------:R-:W-:Y:S01]  /*04b0*/  FMUL R18, R17, UR8 ;  /* 0x0000000811127c20 */ /* 0x000fe20008400000 */
[----:B------:R-:W-:Y:S01]  /*04c0*/  FMUL R19, R6, UR8 ;  /* 0x0000000806137c20 */ /* 0x000fe20008400000 */
[----:B------:R-:W-:-:S04]  /*04d0*/  IMAD.WIDE R10, R0, 0x8, R8 ;  /* 0x00000008000a7825 */ /* 0x000fc800078e0208 */
[----:B------:R0:W-:Y:S04]  /*04e0*/  STG.E.64 desc[UR4][R8.64], R18 ;  /* 0x0000001208007986 */ /* 0x0001e8000c101b04 */
[----:B------:R-:W2:Y:S04]  /*04f0*/  LDG.E.64 R16, desc[UR4][R12.64] ;  /* 0x000000040c107981 */ /* 0x000ea8000c1e1b00 */
        /* <DEDUP_REMOVED lines=11> */
[----:B0-----:R-:W2:Y:S02]  /*05b0*/  LDG.E.64 R8, desc[UR4][R14.64] ;  /* 0x000000040e087981 */ /* 0x001ea4000c1e1b00 */
        /* <DEDUP_REMOVED lines=10> */
[----:B-1----:R-:W2:Y:S01]  /*0660*/  LDG.E.64 R10, desc[UR4][R8.64] ;  /* 0x00000004080a7981 */ /* 0x002ea2000c1e1b00 */
[----:B------:R-:W-:-:S04]  /*0670*/  LEA R7, R0, R7, 0x2 ;  /* 0x0000000700077211 */ /* 0x000fc800078e10ff */
[----:B------:R-:W-:Y:S01]  /*0680*/  ISETP.GE.AND P0, PT, R7, UR6, PT ;  /* 0x0000000607007c0c */ /* 0x000fe2000bf06270 */
[-C--:B--2---:R-:W-:Y:S01]  /*0690*/  FMUL R17, R11, R13.reuse ;  /* 0x0000000d0b117220 */ /* 0x084fe20000400000 */
[----:B------:R-:W-:-:S03]  /*06a0*/  FMUL R6, R10, R13 ;  /* 0x0000000d0a067220 */ /* 0x000fc60000400000 */
[-C--:B------:R-:W-:Y:S01]  /*06b0*/  FFMA R17, R10, R12.reuse, -R17 ;  /* 0x0000000c0a117223 */ /* 0x080fe20000000811 */
[----:B------:R-:W-:-:S03]  /*06c0*/  FFMA R6, R11, R12, R6 ;  /* 0x0000000c0b067223 */ /* 0x000fc60000000006 */
[----:B------:R-:W-:Y:S01]  /*06d0*/  FMUL R10, R17, UR8 ;  /* 0x00000008110a7c20 */ /* 0x000fe20008400000 */
[----:B------:R-:W-:-:S05]  /*06e0*/  FMUL R11, R6, UR8 ;  /* 0x00000008060b7c20 */ /* 0x000fca0008400000 */
[----:B------:R0:W-:Y:S01]  /*06f0*/  STG.E.64 desc[UR4][R8.64], R10 ;  /* 0x0000000a08007986 */ /* 0x0001e2000c101b04 */
[----:B------:R-:W-:Y:S05]  /*0700*/  @!P0 BRA `(.L_x_8) ;  /* 0xfffffffc00448947 */ /* 0x000fea000383ffff */
[----:B------:R-:W-:Y:S05]  /*0710*/  EXIT ;  /* 0x000000000000794d */ /* 0x000fea0003800000 */
.L_x_9:
        /* <DEDUP_REMOVED lines=14> */
.L_x_11:


//--------------------- .nv.shared.reserved.0     --------------------------
	.section	.nv.shared.reserved.0,"aw",@nobits
	.weak		__nv_reservedSMEM_offset_0_alias
	.size		__nv_reservedSMEM_offset_0_alias, 0, 64
	.other		__nv_reservedSMEM_offset_0_alias,@"STO_CUDA_RESERVED_SHARED STV_DEFAULT"
__nv_reservedSMEM_offset_0_alias:
	.zero		0
	.zero		64


//--------------------- .nv.constant0._Z21ComplexPointwiseStackP6float2S0_S0_ii --------------------------
	.section	.nv.constant0._Z21ComplexPointwiseStackP6float2S0_S0_ii,"a",@progbits
	.sectionflags	@""
	.align	4
.nv.constant0._Z21ComplexPointwiseStackP6float2S0_S0_ii:
	.zero		928


//--------------------- .nv.constant0._Z27ComplexPointwiseMulAndScaleP6float2PKS_if --------------------------
	.section	.nv.constant0._Z27ComplexPointwiseMulAndScaleP6float2PKS_if,"a",@progbits
	.sectionflags	@""
	.align	4
.nv.constant0._Z27ComplexPointwiseMulAndScaleP6float2PKS_if:
	.zero		920


//--------------------- SYMBOLS --------------------------

	.type		.nv.reservedSmem.offset0,@object
	.size		.nv.reservedSmem.offset0,0x4
